//
// Generated by NVIDIA NVVM Compiler
//
// Compiler Build ID: CL-36424714
// Cuda compilation tools, release 13.0, V13.0.88
// Based on NVVM 20.0.0
//

.version 9.0
.target sm_100
.address_size 64

	// .globl	_Z4histPaPii

.visible .entry _Z4histPaPii(
	.param .u64 .ptr .align 1 _Z4histPaPii_param_0,
	.param .u64 .ptr .align 1 _Z4histPaPii_param_1,
	.param .u32 _Z4histPaPii_param_2
)
{
	.reg .pred 	%p<4>;
	.reg .b16 	%rs<2>;
	.reg .b32 	%r<14>;
	.reg .b64 	%rd<9>;

	ld.param.u64 	%rd3, [_Z4histPaPii_param_0];
	ld.param.u64 	%rd4, [_Z4histPaPii_param_1];
	ld.param.u32 	%r6, [_Z4histPaPii_param_2];
	mov.u32 	%r7, %tid.x;
	mov.u32 	%r8, %ctaid.x;
	mov.u32 	%r1, %ntid.x;
	mad.lo.s32 	%r13, %r8, %r1, %r7;
	setp.ge.s32 	%p1, %r13, %r6;
	@%p1 bra 	$L__BB0_5;
	mov.u32 	%r9, %nctaid.x;
	mul.lo.s32 	%r3, %r9, %r1;
	cvta.to.global.u64 	%rd1, %rd3;
	cvta.to.global.u64 	%rd2, %rd4;
$L__BB0_2:
	cvt.s64.s32 	%rd5, %r13;
	add.s64 	%rd6, %rd1, %rd5;
	ld.global.s8 	%rs1, [%rd6];
	setp.lt.s16 	%p2, %rs1, 0;
	@%p2 bra 	$L__BB0_4;
	cvt.u32.u16 	%r10, %rs1;
	and.b32  	%r11, %r10, 255;
	mul.wide.u32 	%rd7, %r11, 4;
	add.s64 	%rd8, %rd2, %rd7;
	atom.global.add.u32 	%r12, [%rd8], 1;
$L__BB0_4:
	add.s32 	%r13, %r13, %r3;
	setp.lt.s32 	%p3, %r13, %r6;
	@%p3 bra 	$L__BB0_2;
$L__BB0_5:
	ret;

}


// ===== COMPILED SASS (sm_100) =====

	.target	sm_100

	.elftype	@"ET_EXEC"


//--------------------- .note.nv.tkinfo           --------------------------
	.section	.note.nv.tkinfo,"",@"SHT_NOTE"
	.sectionflags	@"SHF_NOTE_NV_TKINFO"
	.tkinfo
        /*0018*/ 	.word	0x00000002
        /*0030*/ 	.string	""
        /*0030*/ 	.string	"ptxas"
        /*0030*/ 	.string	"Cuda compilation tools, release 13.0, V13.0.88"
        /*0030*/ 	.string	"Build cuda_13.0.r13.0/compiler.36424714_0"
        /*0030*/ 	.string	"-arch sm_100 -m 64 "



//--------------------- .note.nv.cuinfo           --------------------------
	.section	.note.nv.cuinfo,"",@"SHT_NOTE"
	.sectionflags	@"SHF_NOTE_NV_CUINFO"
        /*0018*/ 	.short	0x0002
        /*001a*/ 	.short	0x0064
        /*001c*/ 	.short	0x0082
	.zero		2


//--------------------- .nv.info                  --------------------------
	.section	.nv.info,"",@"SHT_CUDA_INFO"
	.align	4


	//----- nvinfo : EIATTR_REGCOUNT
	.align		4
        /*0000*/ 	.byte	0x04, 0x2f
        /*0002*/ 	.short	(.L_1 - .L_0)
	.align		4
.L_0:
        /*0004*/ 	.word	index@(_Z4histPaPii)
        /*0008*/ 	.word	0x0000000c


	//----- nvinfo : EIATTR_FRAME_SIZE
	.align		4
.L_1:
        /*000c*/ 	.byte	0x04, 0x11
        /*000e*/ 	.short	(.L_3 - .L_2)
	.align		4
.L_2:
        /*0010*/ 	.word	index@(_Z4histPaPii)
        /*0014*/ 	.word	0x00000000


	//----- nvinfo : EIATTR_MIN_STACK_SIZE
	.align		4
.L_3:
        /*0018*/ 	.byte	0x04, 0x12
        /*001a*/ 	.short	(.L_5 - .L_4)
	.align		4
.L_4:
        /*001c*/ 	.word	index@(_Z4histPaPii)
        /*0020*/ 	.word	0x00000000
.L_5:


//--------------------- .nv.compat                --------------------------
	.section	.nv.compat,"",@"SHT_CUDA_COMPAT_INFO"
	.align	4
        /*0000*/ 	.byte	0x02, 0x09, 0x00, 0x00, 0x02, 0x02, 0x01, 0x00, 0x02, 0x05, 0x05, 0x00, 0x03, 0x07, 0x01, 0x01
        /*0010*/ 	.byte	0x02, 0x03, 0x00, 0x00, 0x02, 0x06, 0x01, 0x00, 0x04, 0x0b, 0x08, 0x00, 0x09, 0x00, 0x00, 0x00
        /*0020*/ 	.byte	0x00, 0x00, 0x00, 0x00


//--------------------- .nv.info._Z4histPaPii     --------------------------
	.section	.nv.info._Z4histPaPii,"",@"SHT_CUDA_INFO"
	.sectionflags	@""
	.align	4


	//----- nvinfo : EIATTR_CUDA_API_VERSION
	.align		4
        /*0000*/ 	.byte	0x04, 0x37
        /*0002*/ 	.short	(.L_7 - .L_6)
.L_6:
        /*0004*/ 	.word	0x00000082


	//----- nvinfo : EIATTR_KPARAM_INFO
	.align		4
.L_7:
        /*0008*/ 	.byte	0x04, 0x17
        /*000a*/ 	.short	(.L_9 - .L_8)
.L_8:
        /*000c*/ 	.word	0x00000000
        /*0010*/ 	.short	0x0002
        /*0012*/ 	.short	0x0010
        /*0014*/ 	.byte	0x00, 0xf0, 0x11, 0x00


	//----- nvinfo : EIATTR_KPARAM_INFO
	.align		4
.L_9:
        /*0018*/ 	.byte	0x04, 0x17
        /*001a*/ 	.short	(.L_11 - .L_10)
.L_10:
        /*001c*/ 	.word	0x00000000
        /*0020*/ 	.short	0x0001
        /*0022*/ 	.short	0x0008
        /*0024*/ 	.byte	0x00, 0xf5, 0x21, 0x00


	//----- nvinfo : EIATTR_KPARAM_INFO
	.align		4
.L_11:
        /*0028*/ 	.byte	0x04, 0x17
        /*002a*/ 	.short	(.L_13 - .L_12)
.L_12:
        /*002c*/ 	.word	0x00000000
        /*0030*/ 	.short	0x0000
        /*0032*/ 	.short	0x0000
        /*0034*/ 	.byte	0x00, 0xf5, 0x21, 0x00


	//----- nvinfo : EIATTR_SPARSE_MMA_MASK
	.align		4
.L_13:
        /*0038*/ 	.byte	0x03, 0x50
        /*003a*/ 	.short	0x0000


	//----- nvinfo : EIATTR_MAXREG_COUNT
	.align		4
        /*003c*/ 	.byte	0x03, 0x1b
        /*003e*/ 	.short	0x00ff


	//----- nvinfo : EIATTR_MERCURY_ISA_VERSION
	.align		4
        /*0040*/ 	.byte	0x03, 0x5f
        /*0042*/ 	.short	0x0101


	//----- nvinfo : EIATTR_VRC_CTA_INIT_COUNT
	.align		4
        /*0044*/ 	.byte	0x02, 0x4a
	.zero		1
	.zero		1


	//----- nvinfo : EIATTR_EXIT_INSTR_OFFSETS
	.align		4
        /*0048*/ 	.byte	0x04, 0x1c
        /*004a*/ 	.short	(.L_15 - .L_14)


	//   ....[0]....
.L_14:
        /*004c*/ 	.word	0x00000070


	//   ....[1]....
        /*0050*/ 	.word	0x000001c0


	//----- nvinfo : EIATTR_CRS_STACK_SIZE
	.align		4
.L_15:
        /*0054*/ 	.byte	0x04, 0x1e
        /*0056*/ 	.short	(.L_17 - .L_16)
.L_16:
        /*0058*/ 	.word	0x00000000


	//----- nvinfo : EIATTR_CBANK_PARAM_SIZE
	.align		4
.L_17:
        /*005c*/ 	.byte	0x03, 0x19
        /*005e*/ 	.short	0x0014


	//----- nvinfo : EIATTR_PARAM_CBANK
	.align		4
        /*0060*/ 	.byte	0x04, 0x0a
        /*0062*/ 	.short	(.L_19 - .L_18)
	.align		4
.L_18:
        /*0064*/ 	.word	index@(.nv.constant0._Z4histPaPii)
        /*0068*/ 	.short	0x0380
        /*006a*/ 	.short	0x0014


	//----- nvinfo : EIATTR_SW_WAR
	.align		4
.L_19:
        /*006c*/ 	.byte	0x04, 0x36
        /*006e*/ 	.short	(.L_21 - .L_20)
.L_20:
        /*0070*/ 	.word	0x00000008
.L_21:


//--------------------- .nv.callgraph             --------------------------
	.section	.nv.callgraph,"",@"SHT_CUDA_CALLGRAPH"
	.align	4
	.sectionentsize	8
	.align		4
        /*0000*/ 	.word	0x00000000
	.align		4
        /*0004*/ 	.word	0xffffffff
	.align		4
        /*0008*/ 	.word	0x00000000
	.align		4
        /*000c*/ 	.word	0xfffffffe
	.align		4
        /*0010*/ 	.word	0x00000000
	.align		4
        /*0014*/ 	.word	0xfffffffd
	.align		4
        /*0018*/ 	.word	0x00000000
	.align		4
        /*001c*/ 	.word	0xfffffffc


//--------------------- .text._Z4histPaPii        --------------------------
	.section	.text._Z4histPaPii,"ax",@progbits
	.align	128
        .global         _Z4histPaPii
        .type           _Z4histPaPii,@function
        .size           _Z4histPaPii,(.L_x_4 - _Z4histPaPii)
        .other          _Z4histPaPii,@"STO_CUDA_ENTRY STV_DEFAULT"
_Z4histPaPii:
.text._Z4histPaPii:
[----:B------:R-:W-:Y:S01]  /*0000*/  LDC R1, c[0x0][0x37c] ;  /* 0x0000df00ff017b82 */ /* 0x000fe20000000800 */
[----:B------:R-:W0:Y:S07]  /*0010*/  S2R R0, SR_TID.X ;  /* 0x0000000000007919 */ /* 0x000e2e0000002100 */
[----:B------:R-:W0:Y:S01]  /*0020*/  S2UR UR4, SR_CTAID.X ;  /* 0x00000000000479c3 */ /* 0x000e220000002500 */
[----:B------:R-:W1:Y:S07]  /*0030*/  LDCU UR5, c[0x0][0x390] ;  /* 0x00007200ff0577ac */ /* 0x000e6e0008000800 */
[----:B------:R-:W0:Y:S02]  /*0040*/  LDC R7, c[0x0][0x360] ;  /* 0x0000d800ff077b82 */ /* 0x000e240000000800 */
[----:B0-----:R-:W-:-:S05]  /*0050*/  IMAD R0, R7, UR4, R0 ;  /* 0x0000000407007c24 */ /* 0x001fca000f8e0200 */
[----:B-1----:R-:W-:-:S13]  /*0060*/  ISETP.GE.AND P0, PT, R0, UR5, PT ;  /* 0x0000000500007c0c */ /* 0x002fda000bf06270 */
[----:B------:R-:W-:Y:S05]  /*0070*/  @P0 EXIT ;  /* 0x000000000000094d */ /* 0x000fea0003800000 */
[----:B------:R-:W0:Y:S01]  /*0080*/  LDC.64 R4, c[0x0][0x388] ;  /* 0x0000e200ff047b82 */ /* 0x000e220000000a00 */
[----:B------:R-:W1:Y:S01]  /*0090*/  LDCU UR4, c[0x0][0x370] ;  /* 0x00006e00ff0477ac */ /* 0x000e620008000800 */
[----:B------:R-:W2:Y:S01]  /*00a0*/  LDCU.64 UR6, c[0x0][0x358] ;  /* 0x00006b00ff0677ac */ /* 0x000ea20008000a00 */
[----:B------:R-:W3:Y:S01]  /*00b0*/  LDCU UR5, c[0x0][0x390] ;  /* 0x00007200ff0577ac */ /* 0x000ee20008000800 */
[----:B------:R-:W4:Y:S01]  /*00c0*/  LDCU.64 UR8, c[0x0][0x380] ;  /* 0x00007000ff0877ac */ /* 0x000f220008000a00 */
[----:B-1----:R-:W-:-:S07]  /*00d0*/  IMAD R7, R7, UR4, RZ ;  /* 0x0000000407077c24 */ /* 0x002fce000f8e02ff */
.L_x_2:
[----:B-1--4-:R-:W-:-:S04]  /*00e0*/  IADD3 R2, P0, PT, R0, UR8, RZ ;  /* 0x0000000800027c10 */ /* 0x012fc8000ff1e0ff */
[----:B------:R-:W-:-:S06]  /*00f0*/  LEA.HI.X.SX32 R3, R0, UR9, 0x1, P0 ;  /* 0x0000000900037c11 */ /* 0x000fcc00080f0eff */
[----:B--2---:R-:W2:Y:S01]  /*0100*/  LDG.E.S8 R3, desc[UR6][R2.64] ;  /* 0x0000000602037981 */ /* 0x004ea2000c1e1300 */
[----:B------:R-:W-:Y:S01]  /*0110*/  IMAD.IADD R0, R7, 0x1, R0 ;  /* 0x0000000107007824 */ /* 0x000fe200078e0200 */
[----:B------:R-:W-:Y:S04]  /*0120*/  BSSY.RECONVERGENT B0, `(.L_x_0) ;  /* 0x0000008000007945 */ /* 0x000fe80003800200 */
[----:B---3--:R-:W-:Y:S02]  /*0130*/  ISETP.GE.AND P1, PT, R0, UR5, PT ;  /* 0x0000000500007c0c */ /* 0x008fe4000bf26270 */
[----:B--2---:R-:W-:-:S13]  /*0140*/  ISETP.GE.AND P0, PT, R3, RZ, PT ;  /* 0x000000ff0300720c */ /* 0x004fda0003f06270 */
[----:B------:R-:W-:Y:S05]  /*0150*/  @!P0 BRA `(.L_x_1) ;  /* 0x0000000000108947 */ /* 0x000fea0003800000 */
[----:B------:R-:W-:Y:S01]  /*0160*/  LOP3.LUT R3, R3, 0xff, RZ, 0xc0, !PT ;  /* 0x000000ff03037812 */ /* 0x000fe200078ec0ff */
[----:B------:R-:W-:-:S04]  /*0170*/  IMAD.MOV.U32 R9, RZ, RZ, 0x1 ;  /* 0x00000001ff097424 */ /* 0x000fc800078e00ff */
[----:B0-----:R-:W-:-:S05]  /*0180*/  IMAD.WIDE.U32 R2, R3, 0x4, R4 ;  /* 0x0000000403027825 */ /* 0x001fca00078e0004 */
[----:B------:R1:W-:Y:S02]  /*0190*/  REDG.E.ADD.STRONG.GPU desc[UR6][R2.64], R9 ;  /* 0x000000090200798e */ /* 0x0003e4000c12e106 */
.L_x_1:
[----:B------:R-:W-:Y:S05]  /*01a0*/  BSYNC.RECONVERGENT B0 ;  /* 0x0000000000007941 */ /* 0x000fea0003800200 */
.L_x_0:
[----:B------:R-:W-:Y:S05]  /*01b0*/  @!P1 BRA `(.L_x_2) ;  /* 0xfffffffc00c89947 */ /* 0x000fea000383ffff */
[----:B------:R-:W-:Y:S05]  /*01c0*/  EXIT ;  /* 0x000000000000794d */ /* 0x000fea0003800000 */
.L_x_3:
[----:B------:R-:W-:-:S00]  /*01d0*/  BRA `(.L_x_3) ;  /* 0xfffffffc00fc7947 */ /* 0x000fc0000383ffff */
[----:B------:R-:W-:-:S00]  /*01e0*/  NOP ;  /* 0x0000000000007918 */ /* 0x000fc00000000000 */
        /* <DEDUP_REMOVED lines=9> */
.L_x_4:


//--------------------- .nv.shared.reserved.0     --------------------------
	.section	.nv.shared.reserved.0,"aw",@nobits
	.weak		__nv_reservedSMEM_offset_0_alias
	.size		__nv_reservedSMEM_offset_0_alias, 0, 64
	.other		__nv_reservedSMEM_offset_0_alias,@"STO_CUDA_RESERVED_SHARED STV_DEFAULT"
__nv_reservedSMEM_offset_0_alias:
	.zero		0
	.zero		64


//--------------------- .nv.constant0._Z4histPaPii --------------------------
	.section	.nv.constant0._Z4histPaPii,"a",@progbits
	.sectionflags	@""
	.align	4
.nv.constant0._Z4histPaPii:
	.zero		916


//--------------------- SYMBOLS --------------------------

	.type		.nv.reservedSmem.offset0,@object
	.size		.nv.reservedSmem.offset0,0x4
